//
// Generated by NVIDIA NVVM Compiler
//
// Compiler Build ID: CL-36424714
// Cuda compilation tools, release 13.0, V13.0.88
// Based on NVVM 20.0.0
//

.version 9.0
.target sm_100
.address_size 64

	// .globl	_Z6jacobiPfS_S_ff
// _ZZ6jacobiPfS_S_ffE2bf has been demoted

.visible .entry _Z6jacobiPfS_S_ff(
	.param .u64 .ptr .align 1 _Z6jacobiPfS_S_ff_param_0,
	.param .u64 .ptr .align 1 _Z6jacobiPfS_S_ff_param_1,
	.param .u64 .ptr .align 1 _Z6jacobiPfS_S_ff_param_2,
	.param .f32 _Z6jacobiPfS_S_ff_param_3,
	.param .f32 _Z6jacobiPfS_S_ff_param_4
)
{
	.reg .b32 	%r<17>;
	.reg .b32 	%f<2>;
	.reg .b64 	%rd<8>;
	// demoted variable
	.shared .align 4 .b8 _ZZ6jacobiPfS_S_ffE2bf[4096];
	ld.param.u64 	%rd1, [_Z6jacobiPfS_S_ff_param_0];
	ld.param.u64 	%rd2, [_Z6jacobiPfS_S_ff_param_1];
	cvta.to.global.u64 	%rd3, %rd1;
	cvta.to.global.u64 	%rd4, %rd2;
	mov.u32 	%r1, %ctaid.x;
	mov.u32 	%r2, %ntid.x;
	mov.u32 	%r3, %tid.x;
	mad.lo.s32 	%r4, %r1, %r2, %r3;
	mov.u32 	%r5, %ctaid.y;
	mov.u32 	%r6, %ntid.y;
	mov.u32 	%r7, %tid.y;
	mad.lo.s32 	%r8, %r5, %r6, %r7;
	shl.b32 	%r9, %r4, 13;
	add.s32 	%r10, %r9, %r8;
	mul.wide.s32 	%rd5, %r10, 4;
	add.s64 	%rd6, %rd4, %rd5;
	ld.global.f32 	%f1, [%rd6];
	shl.b32 	%r11, %r3, 7;
	mov.u32 	%r12, _ZZ6jacobiPfS_S_ffE2bf;
	add.s32 	%r13, %r12, %r11;
	shl.b32 	%r14, %r7, 2;
	add.s32 	%r15, %r13, %r14;
	st.shared.f32 	[%r15], %f1;
	bar.sync 	0;
	add.s64 	%rd7, %rd3, %rd5;
	mov.b32 	%r16, 1065353216;
	st.global.u32 	[%rd7], %r16;
	ret;

}


// ===== COMPILED SASS (sm_100) =====

	.target	sm_100

	.elftype	@"ET_EXEC"


//--------------------- .note.nv.tkinfo           --------------------------
	.section	.note.nv.tkinfo,"",@"SHT_NOTE"
	.sectionflags	@"SHF_NOTE_NV_TKINFO"
	.tkinfo
        /*0018*/ 	.word	0x00000002
        /*0030*/ 	.string	""
        /*0030*/ 	.string	"ptxas"
        /*0030*/ 	.string	"Cuda compilation tools, release 13.0, V13.0.88"
        /*0030*/ 	.string	"Build cuda_13.0.r13.0/compiler.36424714_0"
        /*0030*/ 	.string	"-arch sm_100 -m 64 "



//--------------------- .note.nv.cuinfo           --------------------------
	.section	.note.nv.cuinfo,"",@"SHT_NOTE"
	.sectionflags	@"SHF_NOTE_NV_CUINFO"
        /*0018*/ 	.short	0x0002
        /*001a*/ 	.short	0x0064
        /*001c*/ 	.short	0x0082
	.zero		2


//--------------------- .nv.info                  --------------------------
	.section	.nv.info,"",@"SHT_CUDA_INFO"
	.align	4


	//----- nvinfo : EIATTR_REGCOUNT
	.align		4
        /*0000*/ 	.byte	0x04, 0x2f
        /*0002*/ 	.short	(.L_1 - .L_0)
	.align		4
.L_0:
        /*0004*/ 	.word	index@(_Z6jacobiPfS_S_ff)
        /*0008*/ 	.word	0x0000000c


	//----- nvinfo : EIATTR_FRAME_SIZE
	.align		4
.L_1:
        /*000c*/ 	.byte	0x04, 0x11
        /*000e*/ 	.short	(.L_3 - .L_2)
	.align		4
.L_2:
        /*0010*/ 	.word	index@(_Z6jacobiPfS_S_ff)
        /*0014*/ 	.word	0x00000000


	//----- nvinfo : EIATTR_MIN_STACK_SIZE
	.align		4
.L_3:
        /*0018*/ 	.byte	0x04, 0x12
        /*001a*/ 	.short	(.L_5 - .L_4)
	.align		4
.L_4:
        /*001c*/ 	.word	index@(_Z6jacobiPfS_S_ff)
        /*0020*/ 	.word	0x00000000
.L_5:


//--------------------- .nv.compat                --------------------------
	.section	.nv.compat,"",@"SHT_CUDA_COMPAT_INFO"
	.align	4
        /*0000*/ 	.byte	0x02, 0x09, 0x00, 0x00, 0x02, 0x02, 0x01, 0x00, 0x02, 0x05, 0x05, 0x00, 0x03, 0x07, 0x01, 0x01
        /*0010*/ 	.byte	0x02, 0x03, 0x00, 0x00, 0x02, 0x06, 0x01, 0x00, 0x04, 0x0b, 0x08, 0x00, 0x09, 0x00, 0x00, 0x00
        /*0020*/ 	.byte	0x00, 0x00, 0x00, 0x00


//--------------------- .nv.info._Z6jacobiPfS_S_ff --------------------------
	.section	.nv.info._Z6jacobiPfS_S_ff,"",@"SHT_CUDA_INFO"
	.sectionflags	@""
	.align	4


	//----- nvinfo : EIATTR_CUDA_API_VERSION
	.align		4
        /*0000*/ 	.byte	0x04, 0x37
        /*0002*/ 	.short	(.L_7 - .L_6)
.L_6:
        /*0004*/ 	.word	0x00000082


	//----- nvinfo : EIATTR_KPARAM_INFO
	.align		4
.L_7:
        /*0008*/ 	.byte	0x04, 0x17
        /*000a*/ 	.short	(.L_9 - .L_8)
.L_8:
        /*000c*/ 	.word	0x00000000
        /*0010*/ 	.short	0x0004
        /*0012*/ 	.short	0x001c
        /*0014*/ 	.byte	0x00, 0xf0, 0x11, 0x00


	//----- nvinfo : EIATTR_KPARAM_INFO
	.align		4
.L_9:
        /*0018*/ 	.byte	0x04, 0x17
        /*001a*/ 	.short	(.L_11 - .L_10)
.L_10:
        /*001c*/ 	.word	0x00000000
        /*0020*/ 	.short	0x0003
        /*0022*/ 	.short	0x0018
        /*0024*/ 	.byte	0x00, 0xf0, 0x11, 0x00


	//----- nvinfo : EIATTR_KPARAM_INFO
	.align		4
.L_11:
        /*0028*/ 	.byte	0x04, 0x17
        /*002a*/ 	.short	(.L_13 - .L_12)
.L_12:
        /*002c*/ 	.word	0x00000000
        /*0030*/ 	.short	0x0002
        /*0032*/ 	.short	0x0010
        /*0034*/ 	.byte	0x00, 0xf5, 0x21, 0x00


	//----- nvinfo : EIATTR_KPARAM_INFO
	.align		4
.L_13:
        /*0038*/ 	.byte	0x04, 0x17
        /*003a*/ 	.short	(.L_15 - .L_14)
.L_14:
        /*003c*/ 	.word	0x00000000
        /*0040*/ 	.short	0x0001
        /*0042*/ 	.short	0x0008
        /*0044*/ 	.byte	0x00, 0xf5, 0x21, 0x00


	//----- nvinfo : EIATTR_KPARAM_INFO
	.align		4
.L_15:
        /*0048*/ 	.byte	0x04, 0x17
        /*004a*/ 	.short	(.L_17 - .L_16)
.L_16:
        /*004c*/ 	.word	0x00000000
        /*0050*/ 	.short	0x0000
        /*0052*/ 	.short	0x0000
        /*0054*/ 	.byte	0x00, 0xf5, 0x21, 0x00


	//----- nvinfo : EIATTR_SPARSE_MMA_MASK
	.align		4
.L_17:
        /*0058*/ 	.byte	0x03, 0x50
        /*005a*/ 	.short	0x0000


	//----- nvinfo : EIATTR_MAXREG_COUNT
	.align		4
        /*005c*/ 	.byte	0x03, 0x1b
        /*005e*/ 	.short	0x00ff


	//----- nvinfo : EIATTR_NUM_BARRIERS
	.align		4
        /*0060*/ 	.byte	0x02, 0x4c
        /*0062*/ 	.byte	0x01
	.zero		1


	//----- nvinfo : EIATTR_MERCURY_ISA_VERSION
	.align		4
        /*0064*/ 	.byte	0x03, 0x5f
        /*0066*/ 	.short	0x0101


	//----- nvinfo : EIATTR_VRC_CTA_INIT_COUNT
	.align		4
        /*0068*/ 	.byte	0x02, 0x4a
	.zero		1
	.zero		1


	//----- nvinfo : EIATTR_EXIT_INSTR_OFFSETS
	.align		4
        /*006c*/ 	.byte	0x04, 0x1c
        /*006e*/ 	.short	(.L_19 - .L_18)


	//   ....[0]....
.L_18:
        /*0070*/ 	.word	0x00000190


	//----- nvinfo : EIATTR_CBANK_PARAM_SIZE
	.align		4
.L_19:
        /*0074*/ 	.byte	0x03, 0x19
        /*0076*/ 	.short	0x0020


	//----- nvinfo : EIATTR_PARAM_CBANK
	.align		4
        /*0078*/ 	.byte	0x04, 0x0a
        /*007a*/ 	.short	(.L_21 - .L_20)
	.align		4
.L_20:
        /*007c*/ 	.word	index@(.nv.constant0._Z6jacobiPfS_S_ff)
        /*0080*/ 	.short	0x0380
        /*0082*/ 	.short	0x0020


	//----- nvinfo : EIATTR_SW_WAR
	.align		4
.L_21:
        /*0084*/ 	.byte	0x04, 0x36
        /*0086*/ 	.short	(.L_23 - .L_22)
.L_22:
        /*0088*/ 	.word	0x00000008
.L_23:


//--------------------- .nv.callgraph             --------------------------
	.section	.nv.callgraph,"",@"SHT_CUDA_CALLGRAPH"
	.align	4
	.sectionentsize	8
	.align		4
        /*0000*/ 	.word	0x00000000
	.align		4
        /*0004*/ 	.word	0xffffffff
	.align		4
        /*0008*/ 	.word	0x00000000
	.align		4
        /*000c*/ 	.word	0xfffffffe
	.align		4
        /*0010*/ 	.word	0x00000000
	.align		4
        /*0014*/ 	.word	0xfffffffd
	.align		4
        /*0018*/ 	.word	0x00000000
	.align		4
        /*001c*/ 	.word	0xfffffffc


//--------------------- .text._Z6jacobiPfS_S_ff   --------------------------
	.section	.text._Z6jacobiPfS_S_ff,"ax",@progbits
	.align	128
        .global         _Z6jacobiPfS_S_ff
        .type           _Z6jacobiPfS_S_ff,@function
        .size           _Z6jacobiPfS_S_ff,(.L_x_1 - _Z6jacobiPfS_S_ff)
        .other          _Z6jacobiPfS_S_ff,@"STO_CUDA_ENTRY STV_DEFAULT"
_Z6jacobiPfS_S_ff:
.text._Z6jacobiPfS_S_ff:
[----:B------:R-:W-:Y:S01]  /*0000*/  LDC R1, c[0x0][0x37c] ;  /* 0x0000df00ff017b82 */ /* 0x000fe20000000800 */
[----:B------:R-:W0:Y:S07]  /*0010*/  S2R R9, SR_TID.X ;  /* 0x0000000000097919 */ /* 0x000e2e0000002100 */
[----:B------:R-:W0:Y:S01]  /*0020*/  LDC R0, c[0x0][0x360] ;  /* 0x0000d800ff007b82 */ /* 0x000e220000000800 */
[----:B------:R-:W1:Y:S01]  /*0030*/  LDCU.64 UR6, c[0x0][0x358] ;  /* 0x00006b00ff0677ac */ /* 0x000e620008000a00 */
[----:B------:R-:W2:Y:S06]  /*0040*/  S2R R6, SR_TID.Y ;  /* 0x0000000000067919 */ /* 0x000eac0000002200 */
[----:B------:R-:W0:Y:S08]  /*0050*/  S2UR UR4, SR_CTAID.X ;  /* 0x00000000000479c3 */ /* 0x000e300000002500 */
[----:B------:R-:W2:Y:S08]  /*0060*/  S2UR UR5, SR_CTAID.Y ;  /* 0x00000000000579c3 */ /* 0x000eb00000002600 */
[----:B------:R-:W2:Y:S08]  /*0070*/  LDC R5, c[0x0][0x364] ;  /* 0x0000d900ff057b82 */ /* 0x000eb00000000800 */
[----:B------:R-:W3:Y:S01]  /*0080*/  LDC.64 R2, c[0x0][0x388] ;  /* 0x0000e200ff027b82 */ /* 0x000ee20000000a00 */
[----:B0-----:R-:W-:-:S02]  /*0090*/  IMAD R0, R0, UR4, R9 ;  /* 0x0000000400007c24 */ /* 0x001fc4000f8e0209 */
[----:B--2---:R-:W-:-:S05]  /*00a0*/  IMAD R5, R5, UR5, R6 ;  /* 0x0000000505057c24 */ /* 0x004fca000f8e0206 */
[----:B------:R-:W-:Y:S01]  /*00b0*/  LEA R7, R0, R5, 0xd ;  /* 0x0000000500077211 */ /* 0x000fe200078e68ff */
[----:B------:R-:W0:Y:S04]  /*00c0*/  S2UR UR5, SR_CgaCtaId ;  /* 0x00000000000579c3 */ /* 0x000e280000008800 */
[----:B---3--:R-:W-:Y:S01]  /*00d0*/  IMAD.WIDE R2, R7, 0x4, R2 ;  /* 0x0000000407027825 */ /* 0x008fe200078e0202 */
[----:B------:R-:W-:-:S03]  /*00e0*/  UMOV UR4, 0x400 ;  /* 0x0000040000047882 */ /* 0x000fc60000000000 */
[----:B------:R-:W2:Y:S02]  /*00f0*/  LDC.64 R4, c[0x0][0x380] ;  /* 0x0000e000ff047b82 */ /* 0x000ea40000000a00 */
[----:B-1----:R-:W3:Y:S01]  /*0100*/  LDG.E R2, desc[UR6][R2.64] ;  /* 0x0000000602027981 */ /* 0x002ee2000c1e1900 */
[----:B0-----:R-:W-:-:S06]  /*0110*/  ULEA UR4, UR5, UR4, 0x18 ;  /* 0x0000000405047291 */ /* 0x001fcc000f8ec0ff */
[----:B------:R-:W-:Y:S01]  /*0120*/  LEA R0, R9, UR4, 0x7 ;  /* 0x0000000409007c11 */ /* 0x000fe2000f8e38ff */
[----:B--2---:R-:W-:-:S04]  /*0130*/  IMAD.WIDE R4, R7, 0x4, R4 ;  /* 0x0000000407047825 */ /* 0x004fc800078e0204 */
[----:B------:R-:W-:Y:S01]  /*0140*/  HFMA2 R7, -RZ, RZ, 1.875, 0 ;  /* 0x3f800000ff077431 */ /* 0x000fe200000001ff */
[----:B------:R-:W-:-:S05]  /*0150*/  LEA R9, R6, R0, 0x2 ;  /* 0x0000000006097211 */ /* 0x000fca00078e10ff */
[----:B---3--:R-:W-:Y:S01]  /*0160*/  STS [R9], R2 ;  /* 0x0000000209007388 */ /* 0x008fe20000000800 */
[----:B------:R-:W-:Y:S06]  /*0170*/  BAR.SYNC.DEFER_BLOCKING 0x0 ;  /* 0x0000000000007b1d */ /* 0x000fec0000010000 */
[----:B------:R-:W-:Y:S01]  /*0180*/  STG.E desc[UR6][R4.64], R7 ;  /* 0x0000000704007986 */ /* 0x000fe2000c101906 */
[----:B------:R-:W-:Y:S05]  /*0190*/  EXIT ;  /* 0x000000000000794d */ /* 0x000fea0003800000 */
.L_x_0:
[----:B------:R-:W-:-:S00]  /*01a0*/  BRA `(.L_x_0) ;  /* 0xfffffffc00fc7947 */ /* 0x000fc0000383ffff */
[----:B------:R-:W-:-:S00]  /*01b0*/  NOP ;  /* 0x0000000000007918 */ /* 0x000fc00000000000 */
        /* <DEDUP_REMOVED lines=12> */
.L_x_1:


//--------------------- .nv.shared._Z6jacobiPfS_S_ff --------------------------
	.section	.nv.shared._Z6jacobiPfS_S_ff,"aw",@nobits
	.sectionflags	@""
	.align	4
.nv.shared._Z6jacobiPfS_S_ff:
	.zero		5120


//--------------------- .nv.shared.reserved.0     --------------------------
	.section	.nv.shared.reserved.0,"aw",@nobits
	.weak		__nv_reservedSMEM_offset_0_alias
	.size		__nv_reservedSMEM_offset_0_alias, 0, 64
	.other		__nv_reservedSMEM_offset_0_alias,@"STO_CUDA_RESERVED_SHARED STV_DEFAULT"
__nv_reservedSMEM_offset_0_alias:
	.zero		0
	.zero		64


//--------------------- .nv.constant0._Z6jacobiPfS_S_ff --------------------------
	.section	.nv.constant0._Z6jacobiPfS_S_ff,"a",@progbits
	.sectionflags	@""
	.align	4
.nv.constant0._Z6jacobiPfS_S_ff:
	.zero		928


//--------------------- SYMBOLS --------------------------

	.type		.nv.reservedSmem.offset0,@object
	.size		.nv.reservedSmem.offset0,0x4
	.type		.nv.reservedSmem.cap,@object
	.size		.nv.reservedSmem.cap,0x4
